	.headerflags	@"EF_CUDA_TEXMODE_UNIFIED EF_CUDA_64BIT_ADDRESS EF_CUDA_ACCELERATORS EF_CUDA_SM90 EF_CUDA_VIRTUAL_SM(EF_CUDA_SM90)"
	.elftype	@"ET_EXEC"


//--------------------- .nv.info                  --------------------------
	.section	.nv.info,"",@"SHT_CUDA_INFO"
	.align	4


	//----- nvinfo : EIATTR_REGCOUNT
	.align		4
        /*0000*/ 	.byte	0x04, 0x2f
        /*0002*/ 	.short	(.L_1 - .L_0)
	.align		4
.L_0:
        /*0004*/ 	.word	index@(triton_poi_fused_cat_16)
        /*0008*/ 	.word	0x0000000c


	//----- nvinfo : EIATTR_MIN_STACK_SIZE
	.align		4
.L_1:
        /*000c*/ 	.byte	0x04, 0x12
        /*000e*/ 	.short	(.L_3 - .L_2)
	.align		4
.L_2:
        /*0010*/ 	.word	index@(triton_poi_fused_cat_16)
        /*0014*/ 	.word	0x00000000


	//----- nvinfo : EIATTR_FRAME_SIZE
	.align		4
.L_3:
        /*0018*/ 	.byte	0x04, 0x11
        /*001a*/ 	.short	(.L_5 - .L_4)
	.align		4
.L_4:
        /*001c*/ 	.word	index@(triton_poi_fused_cat_16)
        /*0020*/ 	.word	0x00000000


	//----- nvinfo : EIATTR_MIN_STACK_SIZE
	.align		4
.L_5:
        /*0024*/ 	.byte	0x04, 0x12
        /*0026*/ 	.short	(.L_7 - .L_6)
	.align		4
.L_6:
        /*0028*/ 	.word	index@(triton_poi_fused_cat_16)
        /*002c*/ 	.word	0x00000000
.L_7:


//--------------------- .nv.info.triton_poi_fused_cat_16 --------------------------
	.section	.nv.info.triton_poi_fused_cat_16,"",@"SHT_CUDA_INFO"
	.sectionflags	@""
	.align	4


	//----- nvinfo : EIATTR_CUDA_API_VERSION
	.align		4
        /*0000*/ 	.byte	0x04, 0x37
        /*0002*/ 	.short	(.L_9 - .L_8)
.L_8:
        /*0004*/ 	.word	0x0000007c


	//----- nvinfo : EIATTR_KPARAM_INFO
	.align		4
.L_9:
        /*0008*/ 	.byte	0x04, 0x17
        /*000a*/ 	.short	(.L_11 - .L_10)
.L_10:
        /*000c*/ 	.word	0x00000000
        /*0010*/ 	.short	0x0002
        /*0012*/ 	.short	0x0010
        /*0014*/ 	.byte	0x00, 0xf0, 0x11, 0x00


	//----- nvinfo : EIATTR_KPARAM_INFO
	.align		4
.L_11:
        /*0018*/ 	.byte	0x04, 0x17
        /*001a*/ 	.short	(.L_13 - .L_12)
.L_12:
        /*001c*/ 	.word	0x00000000
        /*0020*/ 	.short	0x0001
        /*0022*/ 	.short	0x0008
        /*0024*/ 	.byte	0x00, 0xf4, 0x21, 0x00


	//----- nvinfo : EIATTR_KPARAM_INFO
	.align		4
.L_13:
        /*0028*/ 	.byte	0x04, 0x17
        /*002a*/ 	.short	(.L_15 - .L_14)
.L_14:
        /*002c*/ 	.word	0x00000000
        /*0030*/ 	.short	0x0000
        /*0032*/ 	.short	0x0000
        /*0034*/ 	.byte	0x00, 0xf4, 0x21, 0x00


	//----- nvinfo : EIATTR_SPARSE_MMA_MASK
	.align		4
.L_15:
        /*0038*/ 	.byte	0x03, 0x50
        /*003a*/ 	.short	0x0000


	//----- nvinfo : EIATTR_MAXREG_COUNT
	.align		4
        /*003c*/ 	.byte	0x03, 0x1b
        /*003e*/ 	.short	0x00ff


	//----- nvinfo : EIATTR_EXIT_INSTR_OFFSETS
	.align		4
        /*0040*/ 	.byte	0x04, 0x1c
        /*0042*/ 	.short	(.L_17 - .L_16)


	//   ....[0]....
.L_16:
        /*0044*/ 	.word	0x00000130


	//   ....[1]....
        /*0048*/ 	.word	0x00000150


	//----- nvinfo : EIATTR_REQNTID
	.align		4
.L_17:
        /*004c*/ 	.byte	0x04, 0x10
        /*004e*/ 	.short	(.L_19 - .L_18)
.L_18:
        /*0050*/ 	.word	0x00000080
        /*0054*/ 	.word	0x00000001
        /*0058*/ 	.word	0x00000001


	//----- nvinfo : EIATTR_CBANK_PARAM_SIZE
	.align		4
.L_19:
        /*005c*/ 	.byte	0x03, 0x19
        /*005e*/ 	.short	0x0014


	//----- nvinfo : EIATTR_PARAM_CBANK
	.align		4
        /*0060*/ 	.byte	0x04, 0x0a
        /*0062*/ 	.short	(.L_21 - .L_20)
	.align		4
.L_20:
        /*0064*/ 	.word	index@(.nv.constant0.triton_poi_fused_cat_16)
        /*0068*/ 	.short	0x0210
        /*006a*/ 	.short	0x0014


	//----- nvinfo : EIATTR_SW_WAR
	.align		4
.L_21:
        /*006c*/ 	.byte	0x04, 0x36
        /*006e*/ 	.short	(.L_23 - .L_22)
.L_22:
        /*0070*/ 	.word	0x00000008
.L_23:


//--------------------- .nv.callgraph             --------------------------
	.section	.nv.callgraph,"",@"SHT_CUDA_CALLGRAPH"
	.align	4
	.sectionentsize	8
	.align		4
        /*0000*/ 	.word	0x00000000
	.align		4
        /*0004*/ 	.word	0xffffffff
	.align		4
        /*0008*/ 	.word	0x00000000
	.align		4
        /*000c*/ 	.word	0xfffffffe
	.align		4
        /*0010*/ 	.word	0x00000000
	.align		4
        /*0014*/ 	.word	0xfffffffd
	.align		4
        /*0018*/ 	.word	0x00000000
	.align		4
        /*001c*/ 	.word	0xfffffffc


//--------------------- .text.triton_poi_fused_cat_16 --------------------------
	.section	.text.triton_poi_fused_cat_16,"ax",@progbits
	.align	128
        .global         triton_poi_fused_cat_16
        .type           triton_poi_fused_cat_16,@function
        .size           triton_poi_fused_cat_16,(.L_x_1 - triton_poi_fused_cat_16)
        .other          triton_poi_fused_cat_16,@"STO_CUDA_ENTRY STV_DEFAULT"
triton_poi_fused_cat_16:
.text.triton_poi_fused_cat_16:
[----:B------:R-:W0:Y:S02]  /*0000*/  LDC R1, c[0x0][0x28] ;  /* 0x00000a00ff017b82 */ /* 0x000e240000000800 */
[----:B------:R-:W1:Y:S01]  /*0010*/  S2R R0, SR_TID.X ;  /* 0x0000000000007919 */ /* 0x000e620000002100 */
[----:B------:R-:W2:Y:S01]  /*0020*/  LDC.64 R2, c[0x0][0x210] ;  /* 0x00008400ff027b82 */ /* 0x000ea20000000a00 */
[----:B------:R-:W-:Y:S01]  /*0030*/  IMAD.MOV.U32 R9, RZ, RZ, RZ ;  /* 0x000000ffff097224 */ /* 0x000fe200078e00ff */
[----:B------:R-:W-:Y:S01]  /*0040*/  ULDC.64 UR4, c[0x0][0x208] ;  /* 0x0000820000047ab9 */ /* 0x000fe20000000a00 */
[----:B------:R-:W3:Y:S05]  /*0050*/  S2R R7, SR_CTAID.X ;  /* 0x0000000000077919 */ /* 0x000eea0000002500 */
[----:B------:R-:W4:Y:S01]  /*0060*/  LDC.64 R4, c[0x0][0x218] ;  /* 0x00008600ff047b82 */ /* 0x000f220000000a00 */
[----:B-1----:R-:W-:-:S05]  /*0070*/  LOP3.LUT R0, R0, 0x7f, RZ, 0xc0, !PT ;  /* 0x0000007f00007812 */ /* 0x002fca00078ec0ff */
[----:B---3--:R-:W-:-:S04]  /*0080*/  IMAD R7, R7, 0x80, R0 ;  /* 0x0000008007077824 */ /* 0x008fc800078e0200 */
[C---:B--2---:R-:W-:Y:S01]  /*0090*/  IMAD.WIDE R2, R7.reuse, 0x4, R2 ;  /* 0x0000000407027825 */ /* 0x044fe200078e0202 */
[----:B------:R-:W-:-:S13]  /*00a0*/  ISETP.GE.AND P0, PT, R7, 0x100, PT ;  /* 0x000001000700780c */ /* 0x000fda0003f06270 */
[----:B------:R1:W5:Y:S01]  /*00b0*/  @!P0 LDG.E R9, desc[UR4][R2.64] ;  /* 0x0000000402098981 */ /* 0x000362000c1e1900 */
[----:B------:R-:W-:-:S04]  /*00c0*/  SHF.R.S32.HI R0, RZ, 0x1f, R7 ;  /* 0x0000001fff007819 */ /* 0x000fc80000011407 */
[----:B------:R-:W-:-:S04]  /*00d0*/  LEA.HI R0, R0, R7, RZ, 0x6 ;  /* 0x0000000700007211 */ /* 0x000fc800078f30ff */
[----:B------:R-:W-:Y:S02]  /*00e0*/  LOP3.LUT R6, R0, 0xffffffc0, RZ, 0xc0, !PT ;  /* 0xffffffc000067812 */ /* 0x000fe400078ec0ff */
[----:B------:R-:W-:-:S03]  /*00f0*/  SHF.R.S32.HI R0, RZ, 0x6, R0 ;  /* 0x00000006ff007819 */ /* 0x000fc60000011400 */
[----:B------:R-:W-:-:S04]  /*0100*/  IMAD.IADD R7, R7, 0x1, -R6 ;  /* 0x0000000107077824 */ /* 0x000fc800078e0a06 */
[----:B------:R-:W-:-:S04]  /*0110*/  IMAD R7, R0, 0x140, R7 ;  /* 0x0000014000077824 */ /* 0x000fc800078e0207 */
[----:B----4-:R-:W-:Y:S01]  /*0120*/  IMAD.WIDE R4, R7, 0x4, R4 ;  /* 0x0000000407047825 */ /* 0x010fe200078e0204 */
[----:B-1----:R-:W-:Y:S06]  /*0130*/  @P0 EXIT ;  /* 0x000000000000094d */ /* 0x002fec0003800000 */
[----:B-----5:R-:W-:Y:S01]  /*0140*/  STG.E desc[UR4][R4.64], R9 ;  /* 0x0000000904007986 */ /* 0x020fe2000c101904 */
[----:B------:R-:W-:Y:S05]  /*0150*/  EXIT ;  /* 0x000000000000794d */ /* 0x000fea0003800000 */
.L_x_0:
[----:B------:R-:W-:-:S00]  /*0160*/  BRA `(.L_x_0) ;  /* 0xfffffffc00fc7947 */ /* 0x000fc0000383ffff */
[----:B------:R-:W-:-:S00]  /*0170*/  NOP ;  /* 0x0000000000007918 */ /* 0x000fc00000000000 */
        /* <DEDUP_REMOVED lines=8> */
.L_x_1:


//--------------------- .nv.constant0.triton_poi_fused_cat_16 --------------------------
	.section	.nv.constant0.triton_poi_fused_cat_16,"a",@progbits
	.sectionflags	@""
	.align	4
.nv.constant0.triton_poi_fused_cat_16:
	.zero		548
